//
// Generated by NVIDIA NVVM Compiler
//
// Compiler Build ID: CL-36424714
// Cuda compilation tools, release 13.0, V13.0.88
// Based on NVVM 20.0.0
//

.version 9.0
.target sm_100
.address_size 64

	// .globl	_Z19atomic_increament_xPf

.visible .entry _Z19atomic_increament_xPf(
	.param .u64 .ptr .align 1 _Z19atomic_increament_xPf_param_0
)
{
	.reg .b32 	%r<11>;
	.reg .b32 	%f<2>;
	.reg .b64 	%rd<5>;

	ld.param.u64 	%rd1, [_Z19atomic_increament_xPf_param_0];
	cvta.to.global.u64 	%rd2, %rd1;
	mov.u32 	%r1, %ctaid.x;
	mov.u32 	%r2, %ntid.x;
	mov.u32 	%r3, %tid.x;
	mad.lo.s32 	%r4, %r1, %r2, %r3;
	mul.hi.s32 	%r5, %r4, 1717986919;
	shr.u32 	%r6, %r5, 31;
	shr.s32 	%r7, %r5, 2;
	add.s32 	%r8, %r7, %r6;
	mul.lo.s32 	%r9, %r8, 10;
	sub.s32 	%r10, %r4, %r9;
	mul.wide.s32 	%rd3, %r10, 4;
	add.s64 	%rd4, %rd2, %rd3;
	atom.global.add.f32 	%f1, [%rd4], 0f3F800000;
	ret;

}


// ===== COMPILED SASS (sm_100) =====

	.target	sm_100

	.elftype	@"ET_EXEC"


//--------------------- .note.nv.tkinfo           --------------------------
	.section	.note.nv.tkinfo,"",@"SHT_NOTE"
	.sectionflags	@"SHF_NOTE_NV_TKINFO"
	.tkinfo
        /*0018*/ 	.word	0x00000002
        /*0030*/ 	.string	""
        /*0030*/ 	.string	"ptxas"
        /*0030*/ 	.string	"Cuda compilation tools, release 13.0, V13.0.88"
        /*0030*/ 	.string	"Build cuda_13.0.r13.0/compiler.36424714_0"
        /*0030*/ 	.string	"-arch sm_100 -m 64 "



//--------------------- .note.nv.cuinfo           --------------------------
	.section	.note.nv.cuinfo,"",@"SHT_NOTE"
	.sectionflags	@"SHF_NOTE_NV_CUINFO"
        /*0018*/ 	.short	0x0002
        /*001a*/ 	.short	0x0064
        /*001c*/ 	.short	0x0082
	.zero		2


//--------------------- .nv.info                  --------------------------
	.section	.nv.info,"",@"SHT_CUDA_INFO"
	.align	4


	//----- nvinfo : EIATTR_REGCOUNT
	.align		4
        /*0000*/ 	.byte	0x04, 0x2f
        /*0002*/ 	.short	(.L_1 - .L_0)
	.align		4
.L_0:
        /*0004*/ 	.word	index@(_Z19atomic_increament_xPf)
        /*0008*/ 	.word	0x0000000a


	//----- nvinfo : EIATTR_FRAME_SIZE
	.align		4
.L_1:
        /*000c*/ 	.byte	0x04, 0x11
        /*000e*/ 	.short	(.L_3 - .L_2)
	.align		4
.L_2:
        /*0010*/ 	.word	index@(_Z19atomic_increament_xPf)
        /*0014*/ 	.word	0x00000000


	//----- nvinfo : EIATTR_MIN_STACK_SIZE
	.align		4
.L_3:
        /*0018*/ 	.byte	0x04, 0x12
        /*001a*/ 	.short	(.L_5 - .L_4)
	.align		4
.L_4:
        /*001c*/ 	.word	index@(_Z19atomic_increament_xPf)
        /*0020*/ 	.word	0x00000000
.L_5:


//--------------------- .nv.compat                --------------------------
	.section	.nv.compat,"",@"SHT_CUDA_COMPAT_INFO"
	.align	4
        /*0000*/ 	.byte	0x02, 0x09, 0x00, 0x00, 0x02, 0x02, 0x01, 0x00, 0x02, 0x05, 0x05, 0x00, 0x03, 0x07, 0x01, 0x01
        /*0010*/ 	.byte	0x02, 0x03, 0x00, 0x00, 0x02, 0x06, 0x01, 0x00, 0x04, 0x0b, 0x08, 0x00, 0x09, 0x00, 0x00, 0x00
        /*0020*/ 	.byte	0x00, 0x00, 0x00, 0x00


//--------------------- .nv.info._Z19atomic_increament_xPf --------------------------
	.section	.nv.info._Z19atomic_increament_xPf,"",@"SHT_CUDA_INFO"
	.sectionflags	@""
	.align	4


	//----- nvinfo : EIATTR_CUDA_API_VERSION
	.align		4
        /*0000*/ 	.byte	0x04, 0x37
        /*0002*/ 	.short	(.L_7 - .L_6)
.L_6:
        /*0004*/ 	.word	0x00000082


	//----- nvinfo : EIATTR_KPARAM_INFO
	.align		4
.L_7:
        /*0008*/ 	.byte	0x04, 0x17
        /*000a*/ 	.short	(.L_9 - .L_8)
.L_8:
        /*000c*/ 	.word	0x00000000
        /*0010*/ 	.short	0x0000
        /*0012*/ 	.short	0x0000
        /*0014*/ 	.byte	0x00, 0xf5, 0x21, 0x00


	//----- nvinfo : EIATTR_SPARSE_MMA_MASK
	.align		4
.L_9:
        /*0018*/ 	.byte	0x03, 0x50
        /*001a*/ 	.short	0x0000


	//----- nvinfo : EIATTR_MAXREG_COUNT
	.align		4
        /*001c*/ 	.byte	0x03, 0x1b
        /*001e*/ 	.short	0x00ff


	//----- nvinfo : EIATTR_MERCURY_ISA_VERSION
	.align		4
        /*0020*/ 	.byte	0x03, 0x5f
        /*0022*/ 	.short	0x0101


	//----- nvinfo : EIATTR_VRC_CTA_INIT_COUNT
	.align		4
        /*0024*/ 	.byte	0x02, 0x4a
	.zero		1
	.zero		1


	//----- nvinfo : EIATTR_EXIT_INSTR_OFFSETS
	.align		4
        /*0028*/ 	.byte	0x04, 0x1c
        /*002a*/ 	.short	(.L_11 - .L_10)


	//   ....[0]....
.L_10:
        /*002c*/ 	.word	0x000000e0


	//----- nvinfo : EIATTR_CBANK_PARAM_SIZE
	.align		4
.L_11:
        /*0030*/ 	.byte	0x03, 0x19
        /*0032*/ 	.short	0x0008


	//----- nvinfo : EIATTR_PARAM_CBANK
	.align		4
        /*0034*/ 	.byte	0x04, 0x0a
        /*0036*/ 	.short	(.L_13 - .L_12)
	.align		4
.L_12:
        /*0038*/ 	.word	index@(.nv.constant0._Z19atomic_increament_xPf)
        /*003c*/ 	.short	0x0380
        /*003e*/ 	.short	0x0008


	//----- nvinfo : EIATTR_SW_WAR
	.align		4
.L_13:
        /*0040*/ 	.byte	0x04, 0x36
        /*0042*/ 	.short	(.L_15 - .L_14)
.L_14:
        /*0044*/ 	.word	0x00000008
.L_15:


//--------------------- .nv.callgraph             --------------------------
	.section	.nv.callgraph,"",@"SHT_CUDA_CALLGRAPH"
	.align	4
	.sectionentsize	8
	.align		4
        /*0000*/ 	.word	0x00000000
	.align		4
        /*0004*/ 	.word	0xffffffff
	.align		4
        /*0008*/ 	.word	0x00000000
	.align		4
        /*000c*/ 	.word	0xfffffffe
	.align		4
        /*0010*/ 	.word	0x00000000
	.align		4
        /*0014*/ 	.word	0xfffffffd
	.align		4
        /*0018*/ 	.word	0x00000000
	.align		4
        /*001c*/ 	.word	0xfffffffc


//--------------------- .text._Z19atomic_increament_xPf --------------------------
	.section	.text._Z19atomic_increament_xPf,"ax",@progbits
	.align	128
        .global         _Z19atomic_increament_xPf
        .type           _Z19atomic_increament_xPf,@function
        .size           _Z19atomic_increament_xPf,(.L_x_1 - _Z19atomic_increament_xPf)
        .other          _Z19atomic_increament_xPf,@"STO_CUDA_ENTRY STV_DEFAULT"
_Z19atomic_increament_xPf:
.text._Z19atomic_increament_xPf:
[----:B------:R-:W-:Y:S01]  /*0000*/  LDC R1, c[0x0][0x37c] ;  /* 0x0000df00ff017b82 */ /* 0x000fe20000000800 */
[----:B------:R-:W0:Y:S07]  /*0010*/  S2R R5, SR_TID.X ;  /* 0x0000000000057919 */ /* 0x000e2e0000002100 */
[----:B------:R-:W0:Y:S01]  /*0020*/  S2UR UR4, SR_CTAID.X ;  /* 0x00000000000479c3 */ /* 0x000e220000002500 */
[----:B------:R-:W-:-:S07]  /*0030*/  HFMA2 R7, -RZ, RZ, 1.875, 0 ;  /* 0x3f800000ff077431 */ /* 0x000fce00000001ff */
[----:B------:R-:W0:Y:S08]  /*0040*/  LDC R0, c[0x0][0x360] ;  /* 0x0000d800ff007b82 */ /* 0x000e300000000800 */
[----:B------:R-:W1:Y:S01]  /*0050*/  LDC.64 R2, c[0x0][0x380] ;  /* 0x0000e000ff027b82 */ /* 0x000e620000000a00 */
[----:B0-----:R-:W-:Y:S01]  /*0060*/  IMAD R0, R0, UR4, R5 ;  /* 0x0000000400007c24 */ /* 0x001fe2000f8e0205 */
[----:B------:R-:W0:Y:S03]  /*0070*/  LDCU.64 UR4, c[0x0][0x358] ;  /* 0x00006b00ff0477ac */ /* 0x000e260008000a00 */
[----:B------:R-:W-:-:S05]  /*0080*/  IMAD.HI R4, R0, 0x66666667, RZ ;  /* 0x6666666700047827 */ /* 0x000fca00078e02ff */
[----:B------:R-:W-:-:S04]  /*0090*/  SHF.R.U32.HI R5, RZ, 0x1f, R4 ;  /* 0x0000001fff057819 */ /* 0x000fc80000011604 */
[----:B------:R-:W-:-:S05]  /*00a0*/  LEA.HI.SX32 R5, R4, R5, 0x1e ;  /* 0x0000000504057211 */ /* 0x000fca00078ff2ff */
[----:B------:R-:W-:-:S04]  /*00b0*/  IMAD R5, R5, -0xa, R0 ;  /* 0xfffffff605057824 */ /* 0x000fc800078e0200 */
[----:B-1----:R-:W-:-:S05]  /*00c0*/  IMAD.WIDE R2, R5, 0x4, R2 ;  /* 0x0000000405027825 */ /* 0x002fca00078e0202 */
[----:B0-----:R-:W-:Y:S01]  /*00d0*/  REDG.E.ADD.F32.FTZ.RN.STRONG.GPU desc[UR4][R2.64], R7 ;  /* 0x00000007020079a6 */ /* 0x001fe2000c12f304 */
[----:B------:R-:W-:Y:S05]  /*00e0*/  EXIT ;  /* 0x000000000000794d */ /* 0x000fea0003800000 */
.L_x_0:
[----:B------:R-:W-:-:S00]  /*00f0*/  BRA `(.L_x_0) ;  /* 0xfffffffc00fc7947 */ /* 0x000fc0000383ffff */
[----:B------:R-:W-:-:S00]  /*0100*/  NOP ;  /* 0x0000000000007918 */ /* 0x000fc00000000000 */
[----:B------:R-:W-:-:S00]  /*0110*/  NOP ;  /* 0x0000000000007918 */ /* 0x000fc00000000000 */
[----:B------:R-:W-:-:S00]  /*0120*/  NOP ;  /* 0x0000000000007918 */ /* 0x000fc00000000000 */
[----:B------:R-:W-:-:S00]  /*0130*/  NOP ;  /* 0x0000000000007918 */ /* 0x000fc00000000000 */
[----:B------:R-:W-:-:S00]  /*0140*/  NOP ;  /* 0x0000000000007918 */ /* 0x000fc00000000000 */
[----:B------:R-:W-:-:S00]  /*0150*/  NOP ;  /* 0x0000000000007918 */ /* 0x000fc00000000000 */
[----:B------:R-:W-:-:S00]  /*0160*/  NOP ;  /* 0x0000000000007918 */ /* 0x000fc00000000000 */
[----:B------:R-:W-:-:S00]  /*0170*/  NOP ;  /* 0x0000000000007918 */ /* 0x000fc00000000000 */
.L_x_1:


//--------------------- .nv.shared.reserved.0     --------------------------
	.section	.nv.shared.reserved.0,"aw",@nobits
	.weak		__nv_reservedSMEM_offset_0_alias
	.size		__nv_reservedSMEM_offset_0_alias, 0, 64
	.other		__nv_reservedSMEM_offset_0_alias,@"STO_CUDA_RESERVED_SHARED STV_DEFAULT"
__nv_reservedSMEM_offset_0_alias:
	.zero		0
	.zero		64


//--------------------- .nv.constant0._Z19atomic_increament_xPf --------------------------
	.section	.nv.constant0._Z19atomic_increament_xPf,"a",@progbits
	.sectionflags	@""
	.align	4
.nv.constant0._Z19atomic_increament_xPf:
	.zero		904


//--------------------- SYMBOLS --------------------------

	.type		.nv.reservedSmem.offset0,@object
	.size		.nv.reservedSmem.offset0,0x4
